//
// Generated by NVIDIA NVVM Compiler
//
// Compiler Build ID: CL-36424714
// Cuda compilation tools, release 13.0, V13.0.88
// Based on NVVM 20.0.0
//

.version 9.0
.target sm_100
.address_size 64

	// .globl	_Z14hello_from_gpuv
.extern .func  (.param .b32 func_retval0) vprintf
(
	.param .b64 vprintf_param_0,
	.param .b64 vprintf_param_1
)
;
.global .align 1 .b8 $str[26] = {72, 101, 108, 108, 111, 32, 87, 111, 114, 108, 100, 32, 102, 114, 111, 109, 32, 116, 104, 101, 32, 71, 80, 85, 10};

.visible .entry _Z14hello_from_gpuv()
{
	.reg .b32 	%r<3>;
	.reg .b64 	%rd<3>;

	mov.u64 	%rd1, $str;
	cvta.global.u64 	%rd2, %rd1;
	{ // callseq 0, 0
	.param .b64 param0;
	st.param.b64 	[param0], %rd2;
	.param .b64 param1;
	st.param.b64 	[param1], 0;
	.param .b32 retval0;
	call.uni (retval0), 
	vprintf, 
	(
	param0, 
	param1
	);
	ld.param.b32 	%r1, [retval0];
	} // callseq 0
	ret;

}


// ===== COMPILED SASS (sm_100) =====

	.target	sm_100

	.elftype	@"ET_EXEC"


//--------------------- .note.nv.tkinfo           --------------------------
	.section	.note.nv.tkinfo,"",@"SHT_NOTE"
	.sectionflags	@"SHF_NOTE_NV_TKINFO"
	.tkinfo
        /*0018*/ 	.word	0x00000002
        /*0030*/ 	.string	""
        /*0030*/ 	.string	"ptxas"
        /*0030*/ 	.string	"Cuda compilation tools, release 13.0, V13.0.88"
        /*0030*/ 	.string	"Build cuda_13.0.r13.0/compiler.36424714_0"
        /*0030*/ 	.string	"-arch sm_100 -m 64 "



//--------------------- .note.nv.cuinfo           --------------------------
	.section	.note.nv.cuinfo,"",@"SHT_NOTE"
	.sectionflags	@"SHF_NOTE_NV_CUINFO"
        /*0018*/ 	.short	0x0002
        /*001a*/ 	.short	0x0064
        /*001c*/ 	.short	0x0082
	.zero		2


//--------------------- .nv.info                  --------------------------
	.section	.nv.info,"",@"SHT_CUDA_INFO"
	.align	4


	//----- nvinfo : EIATTR_REGCOUNT
	.align		4
        /*0000*/ 	.byte	0x04, 0x2f
        /*0002*/ 	.short	(.L_2 - .L_1)
	.align		4
.L_1:
        /*0004*/ 	.word	index@(_Z14hello_from_gpuv)
        /*0008*/ 	.word	0x00000018


	//----- nvinfo : EIATTR_FRAME_SIZE
	.align		4
.L_2:
        /*000c*/ 	.byte	0x04, 0x11
        /*000e*/ 	.short	(.L_4 - .L_3)
	.align		4
.L_3:
        /*0010*/ 	.word	index@(_Z14hello_from_gpuv)
        /*0014*/ 	.word	0x00000000


	//----- nvinfo : EIATTR_MIN_STACK_SIZE
	.align		4
.L_4:
        /*0018*/ 	.byte	0x04, 0x12
        /*001a*/ 	.short	(.L_6 - .L_5)
	.align		4
.L_5:
        /*001c*/ 	.word	index@(_Z14hello_from_gpuv)
        /*0020*/ 	.word	0x00000000
.L_6:


//--------------------- .nv.compat                --------------------------
	.section	.nv.compat,"",@"SHT_CUDA_COMPAT_INFO"
	.align	4
        /*0000*/ 	.byte	0x02, 0x09, 0x00, 0x00, 0x02, 0x02, 0x01, 0x00, 0x02, 0x05, 0x05, 0x00, 0x03, 0x07, 0x01, 0x01
        /*0010*/ 	.byte	0x02, 0x03, 0x00, 0x00, 0x02, 0x06, 0x01, 0x00, 0x04, 0x0b, 0x08, 0x00, 0x09, 0x00, 0x00, 0x00
        /*0020*/ 	.byte	0x00, 0x00, 0x00, 0x00


//--------------------- .nv.info._Z14hello_from_gpuv --------------------------
	.section	.nv.info._Z14hello_from_gpuv,"",@"SHT_CUDA_INFO"
	.sectionflags	@""
	.align	4


	//----- nvinfo : EIATTR_CUDA_API_VERSION
	.align		4
        /*0000*/ 	.byte	0x04, 0x37
        /*0002*/ 	.short	(.L_8 - .L_7)
.L_7:
        /*0004*/ 	.word	0x00000082


	//----- nvinfo : EIATTR_SPARSE_MMA_MASK
	.align		4
.L_8:
        /*0008*/ 	.byte	0x03, 0x50
        /*000a*/ 	.short	0x0000


	//----- nvinfo : EIATTR_MAXREG_COUNT
	.align		4
        /*000c*/ 	.byte	0x03, 0x1b
        /*000e*/ 	.short	0x00ff


	//----- nvinfo : EIATTR_EXTERNS
	.align		4
        /*0010*/ 	.byte	0x04, 0x0f
        /*0012*/ 	.short	(.L_10 - .L_9)


	//   ....[0]....
	.align		4
.L_9:
        /*0014*/ 	.word	index@(vprintf)


	//----- nvinfo : EIATTR_MERCURY_ISA_VERSION
	.align		4
.L_10:
        /*0018*/ 	.byte	0x03, 0x5f
        /*001a*/ 	.short	0x0101


	//----- nvinfo : EIATTR_VRC_CTA_INIT_COUNT
	.align		4
        /*001c*/ 	.byte	0x02, 0x4a
	.zero		1
	.zero		1


	//----- nvinfo : EIATTR_SYSCALL_OFFSETS
	.align		4
        /*0020*/ 	.byte	0x04, 0x46
        /*0022*/ 	.short	(.L_12 - .L_11)


	//   ....[0]....
.L_11:
        /*0024*/ 	.word	0x00000080


	//----- nvinfo : EIATTR_EXIT_INSTR_OFFSETS
	.align		4
.L_12:
        /*0028*/ 	.byte	0x04, 0x1c
        /*002a*/ 	.short	(.L_14 - .L_13)


	//   ....[0]....
.L_13:
        /*002c*/ 	.word	0x00000090


	//----- nvinfo : EIATTR_SW_WAR
	.align		4
.L_14:
        /*0030*/ 	.byte	0x04, 0x36
        /*0032*/ 	.short	(.L_16 - .L_15)
.L_15:
        /*0034*/ 	.word	0x00000008
.L_16:


//--------------------- .nv.callgraph             --------------------------
	.section	.nv.callgraph,"",@"SHT_CUDA_CALLGRAPH"
	.align	4
	.sectionentsize	8
	.align		4
        /*0000*/ 	.word	0x00000000
	.align		4
        /*0004*/ 	.word	0xffffffff
	.align		4
        /*0008*/ 	.word	index@(_Z14hello_from_gpuv)
	.align		4
        /*000c*/ 	.word	index@(vprintf)
	.align		4
        /*0010*/ 	.word	0x00000000
	.align		4
        /*0014*/ 	.word	0xfffffffe
	.align		4
        /*0018*/ 	.word	0x00000000
	.align		4
        /*001c*/ 	.word	0xfffffffd
	.align		4
        /*0020*/ 	.word	0x00000000
	.align		4
        /*0024*/ 	.word	0xfffffffc


//--------------------- .nv.constant4             --------------------------
	.section	.nv.constant4,"a",@progbits
	.align	8
	.align		8
.nv.constant4:
        /*0000*/ 	.dword	vprintf
	.align		8
        /*0008*/ 	.dword	$str


//--------------------- .text._Z14hello_from_gpuv --------------------------
	.section	.text._Z14hello_from_gpuv,"ax",@progbits
	.align	128
        .global         _Z14hello_from_gpuv
        .type           _Z14hello_from_gpuv,@function
        .size           _Z14hello_from_gpuv,(.L_x_2 - _Z14hello_from_gpuv)
        .other          _Z14hello_from_gpuv,@"STO_CUDA_ENTRY STV_DEFAULT"
_Z14hello_from_gpuv:
.text._Z14hello_from_gpuv:
[----:B------:R-:W0:Y:S01]  /*0000*/  LDC R1, c[0x0][0x37c] ;  /* 0x0000df00ff017b82 */ /* 0x000e220000000800 */
[----:B------:R-:W-:Y:S01]  /*0010*/  MOV R0, 0x0 ;  /* 0x0000000000007802 */ /* 0x000fe20000000f00 */
[----:B------:R-:W1:Y:S01]  /*0020*/  LDCU.64 UR4, c[0x4][0x8] ;  /* 0x01000100ff0477ac */ /* 0x000e620008000a00 */
[----:B------:R-:W-:-:S05]  /*0030*/  CS2R R6, SRZ ;  /* 0x0000000000067805 */ /* 0x000fca000001ff00 */
[----:B------:R2:W3:Y:S01]  /*0040*/  LDC.64 R2, c[0x4][R0] ;  /* 0x0100000000027b82 */ /* 0x0004e20000000a00 */
[----:B-1----:R-:W-:Y:S02]  /*0050*/  IMAD.U32 R4, RZ, RZ, UR4 ;  /* 0x00000004ff047e24 */ /* 0x002fe4000f8e00ff */
[----:B--2---:R-:W-:-:S07]  /*0060*/  IMAD.U32 R5, RZ, RZ, UR5 ;  /* 0x00000005ff057e24 */ /* 0x004fce000f8e00ff */
[----:B------:R-:W-:-:S07]  /*0070*/  LEPC R20, `(.L_x_0) ;  /* 0x000000001014794e */ /* 0x000fce0000000000 */
[----:B0--3--:R-:W-:Y:S05]  /*0080*/  CALL.ABS.NOINC R2 ;  /* 0x0000000002007343 */ /* 0x009fea0003c00000 */
.L_x_0:
[----:B------:R-:W-:Y:S05]  /*0090*/  EXIT ;  /* 0x000000000000794d */ /* 0x000fea0003800000 */
.L_x_1:
[----:B------:R-:W-:-:S00]  /*00a0*/  BRA `(.L_x_1) ;  /* 0xfffffffc00fc7947 */ /* 0x000fc0000383ffff */
[----:B------:R-:W-:-:S00]  /*00b0*/  NOP ;  /* 0x0000000000007918 */ /* 0x000fc00000000000 */
        /* <DEDUP_REMOVED lines=12> */
.L_x_2:


//--------------------- .nv.global.init           --------------------------
	.section	.nv.global.init,"aw",@progbits
.nv.global.init:
	.type		$str,@object
	.size		$str,(.L_0 - $str)
$str:
        /*0000*/ 	.byte	0x48, 0x65, 0x6c, 0x6c, 0x6f, 0x20, 0x57, 0x6f, 0x72, 0x6c, 0x64, 0x20, 0x66, 0x72, 0x6f, 0x6d
        /*0010*/ 	.byte	0x20, 0x74, 0x68, 0x65, 0x20, 0x47, 0x50, 0x55, 0x0a, 0x00
.L_0:


//--------------------- .nv.shared.reserved.0     --------------------------
	.section	.nv.shared.reserved.0,"aw",@nobits
	.weak		__nv_reservedSMEM_offset_0_alias
	.size		__nv_reservedSMEM_offset_0_alias, 0, 64
	.other		__nv_reservedSMEM_offset_0_alias,@"STO_CUDA_RESERVED_SHARED STV_DEFAULT"
__nv_reservedSMEM_offset_0_alias:
	.zero		0
	.zero		64


//--------------------- .nv.constant0._Z14hello_from_gpuv --------------------------
	.section	.nv.constant0._Z14hello_from_gpuv,"a",@progbits
	.sectionflags	@""
	.align	4
.nv.constant0._Z14hello_from_gpuv:
	.zero		896


//--------------------- SYMBOLS --------------------------

	.type		.nv.reservedSmem.offset0,@object
	.size		.nv.reservedSmem.offset0,0x4
	.type		vprintf,@function
